	.headerflags	@"EF_CUDA_TEXMODE_UNIFIED EF_CUDA_64BIT_ADDRESS EF_CUDA_SM86 EF_CUDA_VIRTUAL_SM(EF_CUDA_SM86)"
	.elftype	@"ET_EXEC"


//--------------------- .nv.info                  --------------------------
	.section	.nv.info,"",@"SHT_CUDA_INFO"
	.align	4


	//----- nvinfo : EIATTR_REGCOUNT
	.align		4
        /*0000*/ 	.byte	0x04, 0x2f
        /*0002*/ 	.short	(.L_1 - .L_0)
	.align		4
.L_0:
        /*0004*/ 	.word	index@(triton_poi_fused__scaled_dot_product_flash_attention__to_copy_add_cat_mul_10)
        /*0008*/ 	.word	0x0000000c


	//----- nvinfo : EIATTR_MIN_STACK_SIZE
	.align		4
.L_1:
        /*000c*/ 	.byte	0x04, 0x12
        /*000e*/ 	.short	(.L_3 - .L_2)
	.align		4
.L_2:
        /*0010*/ 	.word	index@(triton_poi_fused__scaled_dot_product_flash_attention__to_copy_add_cat_mul_10)
        /*0014*/ 	.word	0x00000000


	//----- nvinfo : EIATTR_FRAME_SIZE
	.align		4
.L_3:
        /*0018*/ 	.byte	0x04, 0x11
        /*001a*/ 	.short	(.L_5 - .L_4)
	.align		4
.L_4:
        /*001c*/ 	.word	index@(triton_poi_fused__scaled_dot_product_flash_attention__to_copy_add_cat_mul_10)
        /*0020*/ 	.word	0x00000000


	//----- nvinfo : EIATTR_MIN_STACK_SIZE
	.align		4
.L_5:
        /*0024*/ 	.byte	0x04, 0x12
        /*0026*/ 	.short	(.L_7 - .L_6)
	.align		4
.L_6:
        /*0028*/ 	.word	index@(triton_poi_fused__scaled_dot_product_flash_attention__to_copy_add_cat_mul_10)
        /*002c*/ 	.word	0x00000000
.L_7:


//--------------------- .nv.info.triton_poi_fused__scaled_dot_product_flash_attention__to_copy_add_cat_mul_10 --------------------------
	.section	.nv.info.triton_poi_fused__scaled_dot_product_flash_attention__to_copy_add_cat_mul_10,"",@"SHT_CUDA_INFO"
	.sectionflags	@""
	.align	4


	//----- nvinfo : EIATTR_CUDA_API_VERSION
	.align		4
        /*0000*/ 	.byte	0x04, 0x37
        /*0002*/ 	.short	(.L_9 - .L_8)
.L_8:
        /*0004*/ 	.word	0x0000007c


	//----- nvinfo : EIATTR_SW2861232_WAR
	.align		4
.L_9:
        /*0008*/ 	.byte	0x01, 0x35
	.zero		2


	//----- nvinfo : EIATTR_PARAM_CBANK
	.align		4
        /*000c*/ 	.byte	0x04, 0x0a
        /*000e*/ 	.short	(.L_11 - .L_10)
	.align		4
.L_10:
        /*0010*/ 	.word	index@(.nv.constant0.triton_poi_fused__scaled_dot_product_flash_attention__to_copy_add_cat_mul_10)
        /*0014*/ 	.short	0x0160
        /*0016*/ 	.short	0x0028


	//----- nvinfo : EIATTR_CBANK_PARAM_SIZE
	.align		4
.L_11:
        /*0018*/ 	.byte	0x03, 0x19
        /*001a*/ 	.short	0x0028


	//----- nvinfo : EIATTR_KPARAM_INFO
	.align		4
        /*001c*/ 	.byte	0x04, 0x17
        /*001e*/ 	.short	(.L_13 - .L_12)
.L_12:
        /*0020*/ 	.word	0x00000000
        /*0024*/ 	.short	0x0004
        /*0026*/ 	.short	0x0020
        /*0028*/ 	.byte	0x00, 0xf4, 0x21, 0x00


	//----- nvinfo : EIATTR_KPARAM_INFO
	.align		4
.L_13:
        /*002c*/ 	.byte	0x04, 0x17
        /*002e*/ 	.short	(.L_15 - .L_14)
.L_14:
        /*0030*/ 	.word	0x00000000
        /*0034*/ 	.short	0x0003
        /*0036*/ 	.short	0x0018
        /*0038*/ 	.byte	0x00, 0xf0, 0x11, 0x00


	//----- nvinfo : EIATTR_KPARAM_INFO
	.align		4
.L_15:
        /*003c*/ 	.byte	0x04, 0x17
        /*003e*/ 	.short	(.L_17 - .L_16)
.L_16:
        /*0040*/ 	.word	0x00000000
        /*0044*/ 	.short	0x0002
        /*0046*/ 	.short	0x0010
        /*0048*/ 	.byte	0x00, 0xf4, 0x21, 0x00


	//----- nvinfo : EIATTR_KPARAM_INFO
	.align		4
.L_17:
        /*004c*/ 	.byte	0x04, 0x17
        /*004e*/ 	.short	(.L_19 - .L_18)
.L_18:
        /*0050*/ 	.word	0x00000000
        /*0054*/ 	.short	0x0001
        /*0056*/ 	.short	0x0008
        /*0058*/ 	.byte	0x00, 0xf4, 0x21, 0x00


	//----- nvinfo : EIATTR_KPARAM_INFO
	.align		4
.L_19:
        /*005c*/ 	.byte	0x04, 0x17
        /*005e*/ 	.short	(.L_21 - .L_20)
.L_20:
        /*0060*/ 	.word	0x00000000
        /*0064*/ 	.short	0x0000
        /*0066*/ 	.short	0x0000
        /*0068*/ 	.byte	0x00, 0xf4, 0x21, 0x00


	//----- nvinfo : EIATTR_MAXREG_COUNT
	.align		4
.L_21:
        /*006c*/ 	.byte	0x03, 0x1b
        /*006e*/ 	.short	0x00ff


	//----- nvinfo : EIATTR_EXIT_INSTR_OFFSETS
	.align		4
        /*0070*/ 	.byte	0x04, 0x1c
        /*0072*/ 	.short	(.L_23 - .L_22)


	//   ....[0]....
.L_22:
        /*0074*/ 	.word	0x000002f0


	//----- nvinfo : EIATTR_REQNTID
	.align		4
.L_23:
        /*0078*/ 	.byte	0x04, 0x10
        /*007a*/ 	.short	(.L_25 - .L_24)
.L_24:
        /*007c*/ 	.word	0x00000100
        /*0080*/ 	.word	0x00000001
        /*0084*/ 	.word	0x00000001
.L_25:


//--------------------- .nv.callgraph             --------------------------
	.section	.nv.callgraph,"",@"SHT_CUDA_CALLGRAPH"
	.align	4
	.sectionentsize	8
	.align		4
        /*0000*/ 	.word	0x00000000
	.align		4
        /*0004*/ 	.word	0xffffffff
	.align		4
        /*0008*/ 	.word	0x00000000
	.align		4
        /*000c*/ 	.word	0xfffffffe
	.align		4
        /*0010*/ 	.word	0x00000000
	.align		4
        /*0014*/ 	.word	0xfffffffd
	.align		4
        /*0018*/ 	.word	0x00000000
	.align		4
        /*001c*/ 	.word	0xfffffffc


//--------------------- .nv.rel.action            --------------------------
	.section	.nv.rel.action,"",@"SHT_CUDA_RELOCINFO"
	.align	8
	.sectionentsize	8
        /*0000*/ 	.byte	0x73, 0x00, 0x00, 0x00, 0x00, 0x00, 0x00, 0x00, 0x00, 0x00, 0x00, 0x11, 0x25, 0x00, 0x05, 0x36


//--------------------- .nv.constant0.triton_poi_fused__scaled_dot_product_flash_attention__to_copy_add_cat_mul_10 --------------------------
	.section	.nv.constant0.triton_poi_fused__scaled_dot_product_flash_attention__to_copy_add_cat_mul_10,"a",@progbits
	.sectionflags	@""
	.align	4
.nv.constant0.triton_poi_fused__scaled_dot_product_flash_attention__to_copy_add_cat_mul_10:
	.zero		392


//--------------------- .text.triton_poi_fused__scaled_dot_product_flash_attention__to_copy_add_cat_mul_10 --------------------------
	.section	.text.triton_poi_fused__scaled_dot_product_flash_attention__to_copy_add_cat_mul_10,"ax",@progbits
	.sectioninfo	@"SHI_REGISTERS=12"
	.align	128
        .global         triton_poi_fused__scaled_dot_product_flash_attention__to_copy_add_cat_mul_10
        .type           triton_poi_fused__scaled_dot_product_flash_attention__to_copy_add_cat_mul_10,@function
        .size           triton_poi_fused__scaled_dot_product_flash_attention__to_copy_add_cat_mul_10,(.L_x_1 - triton_poi_fused__scaled_dot_product_flash_attention__to_copy_add_cat_mul_10)
        .other          triton_poi_fused__scaled_dot_product_flash_attention__to_copy_add_cat_mul_10,@"STO_CUDA_ENTRY STV_DEFAULT"
triton_poi_fused__scaled_dot_product_flash_attention__to_copy_add_cat_mul_10:
.text.triton_poi_fused__scaled_dot_product_flash_attention__to_copy_add_cat_mul_10:
[----:B------:R-:W-:Y:S02]  /*0000*/  IMAD.MOV.U32 R1, RZ, RZ, c[0x0][0x28] ;  /* 0x00000a00ff017624 */ /* 0x000fe400078e00ff */
[----:B------:R-:W0:Y:S01]  /*0010*/  S2R R0, SR_TID.X ;  /* 0x0000000000007919 */ /* 0x000e220000002100 */
[----:B------:R-:W-:-:S03]  /*0020*/  ULDC.64 UR4, c[0x0][0x118] ;  /* 0x0000460000047ab9 */ /* 0x000fc60000000a00 */
[----:B------:R-:W1:Y:S01]  /*0030*/  S2R R5, SR_CTAID.X ;  /* 0x0000000000057919 */ /* 0x000e620000002500 */
[----:B0-----:R-:W-:Y:S01]  /*0040*/  IMAD.SHL.U32 R0, R0, 0x2, RZ ;  /* 0x0000000200007824 */ /* 0x001fe200078e00ff */
[----:B-1----:R-:W-:-:S04]  /*0050*/  SHF.R.S32.HI R3, RZ, 0x16, R5 ;  /* 0x00000016ff037819 */ /* 0x002fc80000011405 */
[----:B------:R-:W-:Y:S02]  /*0060*/  LOP3.LUT R0, R0, 0x1fe, RZ, 0xc0, !PT ;  /* 0x000001fe00007812 */ /* 0x000fe400078ec0ff */
[----:B------:R-:W-:-:S03]  /*0070*/  SGXT R3, R3, 0x1 ;  /* 0x000000010303781a */ /* 0x000fc60000000200 */
[----:B------:R-:W-:-:S04]  /*0080*/  IMAD R0, R5, 0x200, R0 ;  /* 0x0000020005007824 */ /* 0x000fc800078e0200 */
[----:B------:R-:W-:Y:S01]  /*0090*/  IMAD.HI R6, R0, 0x7f807f81, RZ ;  /* 0x7f807f8100067827 */ /* 0x000fe200078e02ff */
[----:B------:R-:W-:-:S04]  /*00a0*/  LEA.HI R3, R3, R0, RZ, 0x7 ;  /* 0x0000000003037211 */ /* 0x000fc800078f38ff */
[----:B------:R-:W-:Y:S02]  /*00b0*/  SHF.R.S32.HI R2, RZ, 0x7, R3 ;  /* 0x00000007ff027819 */ /* 0x000fe40000011403 */
[----:B------:R-:W-:Y:S02]  /*00c0*/  SHF.R.U32.HI R7, RZ, 0x1f, R6 ;  /* 0x0000001fff077819 */ /* 0x000fe40000011606 */
[----:B------:R-:W-:Y:S01]  /*00d0*/  LOP3.LUT R3, R3, 0xffffff80, RZ, 0xc0, !PT ;  /* 0xffffff8003037812 */ /* 0x000fe200078ec0ff */
[----:B------:R-:W-:Y:S01]  /*00e0*/  IMAD.HI R4, R2, 0x7f807f81, RZ ;  /* 0x7f807f8102047827 */ /* 0x000fe200078e02ff */
[----:B------:R-:W-:-:S03]  /*00f0*/  LEA.HI.SX32 R7, R6, R7, 0xe ;  /* 0x0000000706077211 */ /* 0x000fc600078f72ff */
[----:B------:R-:W-:Y:S01]  /*0100*/  IMAD.IADD R3, R0, 0x1, -R3 ;  /* 0x0000000100037824 */ /* 0x000fe200078e0a03 */
[----:B------:R-:W-:-:S04]  /*0110*/  SHF.R.U32.HI R5, RZ, 0x1f, R4 ;  /* 0x0000001fff057819 */ /* 0x000fc80000011604 */
[----:B------:R-:W-:Y:S02]  /*0120*/  LEA.HI.SX32 R5, R4, R5, 0x15 ;  /* 0x0000000504057211 */ /* 0x000fe400078faaff */
[----:B------:R-:W-:-:S03]  /*0130*/  SHF.R.S32.HI R6, RZ, 0x1f, R3 ;  /* 0x0000001fff067819 */ /* 0x000fc60000011403 */
[----:B------:R-:W-:Y:S02]  /*0140*/  IMAD R5, R5, -0x1010, R2 ;  /* 0xffffeff005057824 */ /* 0x000fe400078e0202 */
[----:B------:R-:W-:Y:S02]  /*0150*/  IMAD.SHL.U32 R2, R7, 0x80, RZ ;  /* 0x0000008007027824 */ /* 0x000fe400078e00ff */
[C---:B------:R-:W-:Y:S01]  /*0160*/  IMAD R4, R5.reuse, 0x2400, RZ ;  /* 0x0000240005047824 */ /* 0x040fe200078e02ff */
[----:B------:R-:W-:-:S04]  /*0170*/  ISETP.GT.AND P0, PT, R5, 0x1ff, PT ;  /* 0x000001ff0500780c */ /* 0x000fc80003f04270 */
[--C-:B------:R-:W-:Y:S02]  /*0180*/  IADD3 R7, P1, P2, R4, R3, R2.reuse ;  /* 0x0000000304077210 */ /* 0x100fe40007a3e002 */
[----:B------:R-:W-:Y:S02]  /*0190*/  SHF.R.S32.HI R3, RZ, 0x1f, R2 ;  /* 0x0000001fff037819 */ /* 0x000fe40000011402 */
[----:B------:R-:W-:Y:S01]  /*01a0*/  SHF.R.S32.HI R4, RZ, 0x1f, R4 ;  /* 0x0000001fff047819 */ /* 0x000fe20000011404 */
[----:B------:R-:W-:-:S03]  /*01b0*/  IMAD.SHL.U32 R2, R7, 0x2, RZ ;  /* 0x0000000207027824 */ /* 0x000fc600078e00ff */
[----:B------:R-:W-:Y:S02]  /*01c0*/  IADD3.X R4, R4, R6, R3, P1, P2 ;  /* 0x0000000604047210 */ /* 0x000fe40000fe4403 */
[----:B------:R-:W-:Y:S02]  /*01d0*/  ISETP.GE.AND P1, PT, R5, 0x200, PT ;  /* 0x000002000500780c */ /* 0x000fe40003f26270 */
[----:B------:R-:W-:Y:S02]  /*01e0*/  SHF.L.U64.HI R3, R7, 0x1, R4 ;  /* 0x0000000107037819 */ /* 0x000fe40000010204 */
[C---:B------:R-:W-:Y:S02]  /*01f0*/  IADD3 R6, P3, R2.reuse, c[0x0][0x168], RZ ;  /* 0x00005a0002067a10 */ /* 0x040fe40007f7e0ff */
[----:B------:R-:W-:Y:S02]  /*0200*/  IADD3 R4, P2, R2, c[0x0][0x160], RZ ;  /* 0x0000580002047a10 */ /* 0x000fe40007f5e0ff */
[----:B------:R-:W-:-:S02]  /*0210*/  IADD3.X R7, R3, c[0x0][0x16c], RZ, P3, !PT ;  /* 0x00005b0003077a10 */ /* 0x000fc40001ffe4ff */
[----:B------:R-:W-:Y:S02]  /*0220*/  IADD3.X R5, R3, c[0x0][0x164], RZ, P2, !PT ;  /* 0x0000590003057a10 */ /* 0x000fe400017fe4ff */
[----:B------:R-:W-:Y:S01]  /*0230*/  CS2R R2, SRZ ;  /* 0x0000000000027805 */ /* 0x000fe2000001ff00 */
[----:B------:R-:W-:-:S04]  /*0240*/  @P0 IADD3 R6, P4, R6, -0x1000000, RZ ;  /* 0xff00000006060810 */ /* 0x000fc80007f9e0ff */
[----:B------:R-:W-:Y:S01]  /*0250*/  @P0 IADD3.X R7, R7, -0x1, RZ, P4, !PT ;  /* 0xffffffff07070810 */ /* 0x000fe200027fe4ff */
[----:B------:R-:W2:Y:S04]  /*0260*/  @!P1 LDG.E R2, [R4.64+0x3000] ;  /* 0x0030000404029981 */ /* 0x000ea8000c1e1900 */
[----:B------:R-:W3:Y:S01]  /*0270*/  @P0 LDG.E R3, [R6.64+0x703000] ;  /* 0x7030000406030981 */ /* 0x000ee2000c1e1900 */
[----:B------:R-:W-:Y:S01]  /*0280*/  IMAD.MOV.U32 R9, RZ, RZ, 0x2 ;  /* 0x00000002ff097424 */ /* 0x000fe200078e00ff */
[----:B--2---:R-:W-:Y:S02]  /*0290*/  PRMT R5, R5, 0x7610, R2 ;  /* 0x0000761005057816 */ /* 0x004fe40000000002 */
[----:B---3--:R-:W-:Y:S02]  /*02a0*/  SEL R8, R2, R3, !P1 ;  /* 0x0000000302087207 */ /* 0x008fe40004800000 */
[----:B------:R-:W-:Y:S01]  /*02b0*/  @P1 PRMT R5, R5, 0x7610, R3 ;  /* 0x0000761005051816 */ /* 0x000fe20000000003 */
[----:B------:R-:W-:-:S03]  /*02c0*/  IMAD.WIDE R2, R0, R9, c[0x0][0x170] ;  /* 0x00005c0000027625 */ /* 0x000fc600078e0209 */
[----:B------:R-:W-:-:S05]  /*02d0*/  PRMT R5, R8, 0x7610, R5 ;  /* 0x0000761008057816 */ /* 0x000fca0000000005 */
[----:B------:R-:W-:Y:S01]  /*02e0*/  STG.E [R2.64], R5 ;  /* 0x0000000502007986 */ /* 0x000fe2000c101904 */
[----:B------:R-:W-:Y:S05]  /*02f0*/  EXIT ;  /* 0x000000000000794d */ /* 0x000fea0003800000 */
.L_x_0:
[----:B------:R-:W-:-:S00]  /*0300*/  BRA `(.L_x_0) ;  /* 0xfffffff000007947 */ /* 0x000fc0000383ffff */
[----:B------:R-:W-:-:S00]  /*0310*/  NOP ;  /* 0x0000000000007918 */ /* 0x000fc00000000000 */
        /* <DEDUP_REMOVED lines=14> */
.L_x_1:
